	.headerflags	@"EF_CUDA_TEXMODE_UNIFIED EF_CUDA_64BIT_ADDRESS EF_CUDA_ACCELERATORS EF_CUDA_SM90 EF_CUDA_VIRTUAL_SM(EF_CUDA_SM90)"
	.elftype	@"ET_EXEC"


//--------------------- .nv.info                  --------------------------
	.section	.nv.info,"",@"SHT_CUDA_INFO"
	.align	4


	//----- nvinfo : EIATTR_REGCOUNT
	.align		4
        /*0000*/ 	.byte	0x04, 0x2f
        /*0002*/ 	.short	(.L_3 - .L_2)
	.align		4
.L_2:
        /*0004*/ 	.word	index@(triton_poi_fused__native_batch_norm_legit_no_training_add_relu_63)
        /*0008*/ 	.word	0x00000020


	//----- nvinfo : EIATTR_MIN_STACK_SIZE
	.align		4
.L_3:
        /*000c*/ 	.byte	0x04, 0x12
        /*000e*/ 	.short	(.L_5 - .L_4)
	.align		4
.L_4:
        /*0010*/ 	.word	index@(triton_poi_fused__native_batch_norm_legit_no_training_add_relu_63)
        /*0014*/ 	.word	0x00000000


	//----- nvinfo : EIATTR_FRAME_SIZE
	.align		4
.L_5:
        /*0018*/ 	.byte	0x04, 0x11
        /*001a*/ 	.short	(.L_7 - .L_6)
	.align		4
.L_6:
        /*001c*/ 	.word	index@(triton_poi_fused__native_batch_norm_legit_no_training_add_relu_63)
        /*0020*/ 	.word	0x00000000


	//----- nvinfo : EIATTR_MIN_STACK_SIZE
	.align		4
.L_7:
        /*0024*/ 	.byte	0x04, 0x12
        /*0026*/ 	.short	(.L_9 - .L_8)
	.align		4
.L_8:
        /*0028*/ 	.word	index@(triton_poi_fused__native_batch_norm_legit_no_training_add_relu_63)
        /*002c*/ 	.word	0x00000000
.L_9:


//--------------------- .nv.info.triton_poi_fused__native_batch_norm_legit_no_training_add_relu_63 --------------------------
	.section	.nv.info.triton_poi_fused__native_batch_norm_legit_no_training_add_relu_63,"",@"SHT_CUDA_INFO"
	.sectionflags	@""
	.align	4


	//----- nvinfo : EIATTR_CUDA_API_VERSION
	.align		4
        /*0000*/ 	.byte	0x04, 0x37
        /*0002*/ 	.short	(.L_11 - .L_10)
.L_10:
        /*0004*/ 	.word	0x0000007c


	//----- nvinfo : EIATTR_KPARAM_INFO
	.align		4
.L_11:
        /*0008*/ 	.byte	0x04, 0x17
        /*000a*/ 	.short	(.L_13 - .L_12)
.L_12:
        /*000c*/ 	.word	0x00000000
        /*0010*/ 	.short	0x0009
        /*0012*/ 	.short	0x0044
        /*0014*/ 	.byte	0x00, 0xf0, 0x11, 0x00


	//----- nvinfo : EIATTR_KPARAM_INFO
	.align		4
.L_13:
        /*0018*/ 	.byte	0x04, 0x17
        /*001a*/ 	.short	(.L_15 - .L_14)
.L_14:
        /*001c*/ 	.word	0x00000000
        /*0020*/ 	.short	0x0008
        /*0022*/ 	.short	0x0040
        /*0024*/ 	.byte	0x00, 0xf0, 0x11, 0x00


	//----- nvinfo : EIATTR_KPARAM_INFO
	.align		4
.L_15:
        /*0028*/ 	.byte	0x04, 0x17
        /*002a*/ 	.short	(.L_17 - .L_16)
.L_16:
        /*002c*/ 	.word	0x00000000
        /*0030*/ 	.short	0x0007
        /*0032*/ 	.short	0x0038
        /*0034*/ 	.byte	0x00, 0xf4, 0x21, 0x00


	//----- nvinfo : EIATTR_KPARAM_INFO
	.align		4
.L_17:
        /*0038*/ 	.byte	0x04, 0x17
        /*003a*/ 	.short	(.L_19 - .L_18)
.L_18:
        /*003c*/ 	.word	0x00000000
        /*0040*/ 	.short	0x0006
        /*0042*/ 	.short	0x0030
        /*0044*/ 	.byte	0x00, 0xf4, 0x21, 0x00


	//----- nvinfo : EIATTR_KPARAM_INFO
	.align		4
.L_19:
        /*0048*/ 	.byte	0x04, 0x17
        /*004a*/ 	.short	(.L_21 - .L_20)
.L_20:
        /*004c*/ 	.word	0x00000000
        /*0050*/ 	.short	0x0005
        /*0052*/ 	.short	0x0028
        /*0054*/ 	.byte	0x00, 0xf4, 0x21, 0x00


	//----- nvinfo : EIATTR_KPARAM_INFO
	.align		4
.L_21:
        /*0058*/ 	.byte	0x04, 0x17
        /*005a*/ 	.short	(.L_23 - .L_22)
.L_22:
        /*005c*/ 	.word	0x00000000
        /*0060*/ 	.short	0x0004
        /*0062*/ 	.short	0x0020
        /*0064*/ 	.byte	0x00, 0xf4, 0x21, 0x00


	//----- nvinfo : EIATTR_KPARAM_INFO
	.align		4
.L_23:
        /*0068*/ 	.byte	0x04, 0x17
        /*006a*/ 	.short	(.L_25 - .L_24)
.L_24:
        /*006c*/ 	.word	0x00000000
        /*0070*/ 	.short	0x0003
        /*0072*/ 	.short	0x0018
        /*0074*/ 	.byte	0x00, 0xf4, 0x21, 0x00


	//----- nvinfo : EIATTR_KPARAM_INFO
	.align		4
.L_25:
        /*0078*/ 	.byte	0x04, 0x17
        /*007a*/ 	.short	(.L_27 - .L_26)
.L_26:
        /*007c*/ 	.word	0x00000000
        /*0080*/ 	.short	0x0002
        /*0082*/ 	.short	0x0010
        /*0084*/ 	.byte	0x00, 0xf4, 0x21, 0x00


	//----- nvinfo : EIATTR_KPARAM_INFO
	.align		4
.L_27:
        /*0088*/ 	.byte	0x04, 0x17
        /*008a*/ 	.short	(.L_29 - .L_28)
.L_28:
        /*008c*/ 	.word	0x00000000
        /*0090*/ 	.short	0x0001
        /*0092*/ 	.short	0x0008
        /*0094*/ 	.byte	0x00, 0xf4, 0x21, 0x00


	//----- nvinfo : EIATTR_KPARAM_INFO
	.align		4
.L_29:
        /*0098*/ 	.byte	0x04, 0x17
        /*009a*/ 	.short	(.L_31 - .L_30)
.L_30:
        /*009c*/ 	.word	0x00000000
        /*00a0*/ 	.short	0x0000
        /*00a2*/ 	.short	0x0000
        /*00a4*/ 	.byte	0x00, 0xf4, 0x21, 0x00


	//----- nvinfo : EIATTR_SPARSE_MMA_MASK
	.align		4
.L_31:
        /*00a8*/ 	.byte	0x03, 0x50
        /*00aa*/ 	.short	0x0000


	//----- nvinfo : EIATTR_MAXREG_COUNT
	.align		4
        /*00ac*/ 	.byte	0x03, 0x1b
        /*00ae*/ 	.short	0x00ff


	//----- nvinfo : EIATTR_EXIT_INSTR_OFFSETS
	.align		4
        /*00b0*/ 	.byte	0x04, 0x1c
        /*00b2*/ 	.short	(.L_33 - .L_32)


	//   ....[0]....
.L_32:
        /*00b4*/ 	.word	0x000007b0


	//   ....[1]....
        /*00b8*/ 	.word	0x00000800


	//----- nvinfo : EIATTR_REQNTID
	.align		4
.L_33:
        /*00bc*/ 	.byte	0x04, 0x10
        /*00be*/ 	.short	(.L_35 - .L_34)
.L_34:
        /*00c0*/ 	.word	0x00000080
        /*00c4*/ 	.word	0x00000001
        /*00c8*/ 	.word	0x00000001


	//----- nvinfo : EIATTR_CBANK_PARAM_SIZE
	.align		4
.L_35:
        /*00cc*/ 	.byte	0x03, 0x19
        /*00ce*/ 	.short	0x0048


	//----- nvinfo : EIATTR_PARAM_CBANK
	.align		4
        /*00d0*/ 	.byte	0x04, 0x0a
        /*00d2*/ 	.short	(.L_37 - .L_36)
	.align		4
.L_36:
        /*00d4*/ 	.word	index@(.nv.constant0.triton_poi_fused__native_batch_norm_legit_no_training_add_relu_63)
        /*00d8*/ 	.short	0x0210
        /*00da*/ 	.short	0x0048


	//----- nvinfo : EIATTR_SW_WAR
	.align		4
.L_37:
        /*00dc*/ 	.byte	0x04, 0x36
        /*00de*/ 	.short	(.L_39 - .L_38)
.L_38:
        /*00e0*/ 	.word	0x00000008
.L_39:


//--------------------- .nv.callgraph             --------------------------
	.section	.nv.callgraph,"",@"SHT_CUDA_CALLGRAPH"
	.align	4
	.sectionentsize	8
	.align		4
        /*0000*/ 	.word	0x00000000
	.align		4
        /*0004*/ 	.word	0xffffffff
	.align		4
        /*0008*/ 	.word	0x00000000
	.align		4
        /*000c*/ 	.word	0xfffffffe
	.align		4
        /*0010*/ 	.word	0x00000000
	.align		4
        /*0014*/ 	.word	0xfffffffd
	.align		4
        /*0018*/ 	.word	0x00000000
	.align		4
        /*001c*/ 	.word	0xfffffffc


//--------------------- .nv.constant4             --------------------------
	.section	.nv.constant4,"a",@progbits
	.align	8
	.align		8
.nv.constant4:
        /*0000*/ 	.dword	_$_str
	.align		8
        /*0008*/ 	.dword	_$_str_$_2


//--------------------- .text.triton_poi_fused__native_batch_norm_legit_no_training_add_relu_63 --------------------------
	.section	.text.triton_poi_fused__native_batch_norm_legit_no_training_add_relu_63,"ax",@progbits
	.sectionflags	@"SHF_BARRIERS=1"
	.align	128
        .global         triton_poi_fused__native_batch_norm_legit_no_training_add_relu_63
        .type           triton_poi_fused__native_batch_norm_legit_no_training_add_relu_63,@function
        .size           triton_poi_fused__native_batch_norm_legit_no_training_add_relu_63,(.L_x_1 - triton_poi_fused__native_batch_norm_legit_no_training_add_relu_63)
        .other          triton_poi_fused__native_batch_norm_legit_no_training_add_relu_63,@"STO_CUDA_ENTRY STV_DEFAULT"
triton_poi_fused__native_batch_norm_legit_no_training_add_relu_63:
.text.triton_poi_fused__native_batch_norm_legit_no_training_add_relu_63:
[----:B------:R-:W0:Y:S01]  /*0000*/  LDC R1, c[0x0][0x28] ;  /* 0x00000a00ff017b82 */ /* 0x000e220000000800 */
[----:B------:R-:W1:Y:S07]  /*0010*/  S2R R19, SR_TID.X ;  /* 0x0000000000137919 */ /* 0x000e6e0000002100 */
[----:B------:R-:W2:Y:S01]  /*0020*/  LDC.64 R6, c[0x0][0x220] ;  /* 0x00008800ff067b82 */ /* 0x000ea20000000a00 */
[----:B------:R-:W-:Y:S01]  /*0030*/  ULDC.64 UR6, c[0x0][0x208] ;  /* 0x0000820000067ab9 */ /* 0x000fe20000000a00 */
[----:B------:R-:W3:Y:S01]  /*0040*/  S2R R18, SR_CTAID.Y ;  /* 0x0000000000127919 */ /* 0x000ee20000002600 */
[----:B------:R-:W4:Y:S05]  /*0050*/  S2R R8, SR_CTAID.X ;  /* 0x0000000000087919 */ /* 0x000f2a0000002500 */
[----:B------:R-:W5:Y:S08]  /*0060*/  LDC.64 R16, c[0x0][0x218] ;  /* 0x00008600ff107b82 */ /* 0x000f700000000a00 */
[----:B------:R-:W4:Y:S08]  /*0070*/  LDC.64 R20, c[0x0][0x210] ;  /* 0x00008400ff147b82 */ /* 0x000f300000000a00 */
[----:B------:R-:W5:Y:S01]  /*0080*/  LDC.64 R14, c[0x0][0x228] ;  /* 0x00008a00ff0e7b82 */ /* 0x000f620000000a00 */
[----:B-1----:R-:W-:-:S07]  /*0090*/  SHF.L.U32 R9, R19, 0x1, RZ ;  /* 0x0000000113097819 */ /* 0x002fce00000006ff */
[----:B------:R-:W1:Y:S01]  /*00a0*/  LDC.64 R10, c[0x0][0x230] ;  /* 0x00008c00ff0a7b82 */ /* 0x000e620000000a00 */
[----:B------:R-:W-:-:S04]  /*00b0*/  LOP3.LUT R9, R9, 0xfe, RZ, 0xc0, !PT ;  /* 0x000000fe09097812 */ /* 0x000fc800078ec0ff */
[----:B---3--:R-:W-:-:S04]  /*00c0*/  PRMT R0, R9, 0x6540, R18 ;  /* 0x0000654009007816 */ /* 0x008fc80000000012 */
[C---:B------:R-:W-:Y:S01]  /*00d0*/  ISETP.GE.AND P2, PT, R0.reuse, 0x340, PT ;  /* 0x000003400000780c */ /* 0x040fe20003f46270 */
[----:B------:R-:W-:-:S05]  /*00e0*/  IMAD.HI R2, R0, 0x4ec4ec4f, RZ ;  /* 0x4ec4ec4f00027827 */ /* 0x000fca00078e02ff */
[----:B------:R-:W-:-:S04]  /*00f0*/  SHF.R.U32.HI R3, RZ, 0x1f, R2 ;  /* 0x0000001fff037819 */ /* 0x000fc80000011602 */
[----:B------:R-:W-:Y:S02]  /*0100*/  LEA.HI.SX32 R5, R2, R3, 0x1a ;  /* 0x0000000302057211 */ /* 0x000fe400078fd2ff */
[----:B------:R-:W-:-:S03]  /*0110*/  CS2R R2, SRZ ;  /* 0x0000000000027805 */ /* 0x000fc6000001ff00 */
[----:B------:R-:W-:-:S04]  /*0120*/  IMAD R13, R5, -0xd0, R0 ;  /* 0xffffff30050d7824 */ /* 0x000fc800078e0200 */
[----:B--2---:R-:W-:-:S05]  /*0130*/  IMAD.WIDE R6, R13, 0x4, R6 ;  /* 0x000000040d067825 */ /* 0x004fca00078e0206 */
[----:B------:R2:W3:Y:S01]  /*0140*/  @!P2 LDG.E.EL.64 R2, desc[UR6][R6.64] ;  /* 0x000000060602a981 */ /* 0x0004e2000c2e1b00 */
[C---:B----4-:R-:W-:Y:S01]  /*0150*/  ISETP.GE.AND P0, PT, R8.reuse, 0x4, PT ;  /* 0x000000040800780c */ /* 0x050fe20003f06270 */
[----:B------:R-:W-:Y:S02]  /*0160*/  IMAD R4, R8, 0xd0, R13 ;  /* 0x000000d008047824 */ /* 0x000fe400078e020d */
[----:B-----5:R-:W-:Y:S01]  /*0170*/  IMAD.WIDE R16, R13, 0x4, R16 ;  /* 0x000000040d107825 */ /* 0x020fe200078e0210 */
[----:B------:R-:W-:-:S03]  /*0180*/  ISETP.LT.AND P1, PT, R0, 0x340, !P0 ;  /* 0x000003400000780c */ /* 0x000fc60004721270 */
[----:B------:R-:W-:Y:S01]  /*0190*/  IMAD R0, R5, 0x340, R4 ;  /* 0x0000034005007824 */ /* 0x000fe200078e0204 */
[----:B------:R-:W-:Y:S02]  /*01a0*/  CS2R R4, SRZ ;  /* 0x0000000000047805 */ /* 0x000fe4000001ff00 */
[----:B--2---:R-:W-:Y:S01]  /*01b0*/  CS2R R6, SRZ ;  /* 0x0000000000067805 */ /* 0x004fe2000001ff00 */
[----:B0-----:R-:W-:-:S04]  /*01c0*/  IMAD.WIDE R14, R13, 0x4, R14 ;  /* 0x000000040d0e7825 */ /* 0x001fc800078e020e */
[----:B------:R-:W-:Y:S01]  /*01d0*/  IMAD.WIDE R20, R0, 0x4, R20 ;  /* 0x0000000400147825 */ /* 0x000fe200078e0214 */
[----:B------:R0:W2:Y:S03]  /*01e0*/  @!P2 LDG.E.EL.64 R4, desc[UR6][R16.64] ;  /* 0x000000061004a981 */ /* 0x0000a6000c2e1b00 */
[----:B-1----:R-:W-:Y:S01]  /*01f0*/  IMAD.WIDE R22, R13, 0x4, R10 ;  /* 0x000000040d167825 */ /* 0x002fe200078e020a */
[----:B------:R1:W2:Y:S01]  /*0200*/  @P1 LDG.E.EL.64 R6, desc[UR6][R20.64] ;  /* 0x0000000614061981 */ /* 0x0002a2000c2e1b00 */
[----:B------:R-:W-:Y:S02]  /*0210*/  CS2R R12, SRZ ;  /* 0x00000000000c7805 */ /* 0x000fe4000001ff00 */
[----:B------:R-:W-:Y:S02]  /*0220*/  CS2R R10, SRZ ;  /* 0x00000000000a7805 */ /* 0x000fe4000001ff00 */
[----:B------:R-:W-:-:S02]  /*0230*/  LOP3.LUT R19, R19, 0x7f, RZ, 0xc0, !PT ;  /* 0x0000007f13137812 */ /* 0x000fc400078ec0ff */
[----:B------:R-:W-:Y:S01]  /*0240*/  SHF.L.U32 R24, R18, 0x8, RZ ;  /* 0x0000000812187819 */ /* 0x000fe200000006ff */
[----:B0-----:R-:W0:Y:S01]  /*0250*/  LDC.64 R16, c[0x0][0x238] ;  /* 0x00008e00ff107b82 */ /* 0x001e220000000a00 */
[----:B------:R4:W5:Y:S04]  /*0260*/  @!P2 LDG.E.EL.64 R12, desc[UR6][R14.64] ;  /* 0x000000060e0ca981 */ /* 0x000968000c2e1b00 */
[----:B------:R4:W5:Y:S01]  /*0270*/  @!P2 LDG.E.EL.64 R10, desc[UR6][R22.64] ;  /* 0x00000006160aa981 */ /* 0x000962000c2e1b00 */
[----:B------:R-:W-:Y:S02]  /*0280*/  PRMT R25, R19, 0x6540, R18 ;  /* 0x0000654013197816 */ /* 0x000fe40000000012 */
[----:B------:R-:W-:-:S03]  /*0290*/  LOP3.LUT R27, R24, 0x80, R19, 0xfe, !PT ;  /* 0x00000080181b7812 */ /* 0x000fc600078efe13 */
[----:B-1----:R-:W-:-:S04]  /*02a0*/  IMAD.HI R20, R25, 0x4ec4ec4f, RZ ;  /* 0x4ec4ec4f19147827 */ /* 0x002fc800078e02ff */
[----:B------:R-:W-:Y:S01]  /*02b0*/  IMAD.HI R18, R27, 0x4ec4ec4f, RZ ;  /* 0x4ec4ec4f1b127827 */ /* 0x000fe200078e02ff */
[----:B------:R-:W-:-:S04]  /*02c0*/  SHF.R.U32.HI R21, RZ, 0x1f, R20 ;  /* 0x0000001fff157819 */ /* 0x000fc80000011614 */
[----:B------:R-:W-:Y:S02]  /*02d0*/  SHF.R.U32.HI R29, RZ, 0x1f, R18 ;  /* 0x0000001fff1d7819 */ /* 0x000fe40000011612 */
[----:B------:R-:W-:Y:S02]  /*02e0*/  LEA.HI.SX32 R20, R20, R21, 0x1a ;  /* 0x0000001514147211 */ /* 0x000fe400078fd2ff */
[----:B------:R-:W-:Y:S02]  /*02f0*/  LEA.HI.SX32 R18, R18, R29, 0x1a ;  /* 0x0000001d12127211 */ /* 0x000fe400078fd2ff */
[----:B----4-:R-:W-:Y:S01]  /*0300*/  IADD3 R14, R8, 0x680, RZ ;  /* 0x00000680080e7810 */ /* 0x010fe20007ffe0ff */
[----:B------:R-:W-:Y:S02]  /*0310*/  IMAD R21, R20, -0xd0, R25 ;  /* 0xffffff3014157824 */ /* 0x000fe400078e0219 */
[----:B------:R-:W-:Y:S01]  /*0320*/  IMAD R23, R18, -0xd0, R27 ;  /* 0xffffff3012177824 */ /* 0x000fe200078e021b */
[----:B------:R-:W-:-:S02]  /*0330*/  ISETP.LT.AND P2, PT, R25, 0x340, !P0 ;  /* 0x000003401900780c */ /* 0x000fc40004741270 */
[-C--:B------:R-:W-:Y:S02]  /*0340*/  LEA R15, R21, R14.reuse, 0x2 ;  /* 0x0000000e150f7211 */ /* 0x080fe400078e10ff */
[----:B------:R-:W-:Y:S02]  /*0350*/  LEA R29, R23, R14, 0x2 ;  /* 0x0000000e171d7211 */ /* 0x000fe400078e10ff */
[----:B------:R-:W-:Y:S01]  /*0360*/  ISETP.LT.AND P0, PT, R27, 0x340, !P0 ;  /* 0x000003401b00780c */ /* 0x000fe20004701270 */
[----:B------:R-:W-:Y:S01]  /*0370*/  IMAD R15, R20, 0xd00, R15 ;  /* 0x00000d00140f7824 */ /* 0x000fe200078e020f */
[----:B------:R-:W-:Y:S01]  /*0380*/  HFMA2.MMA R22, -RZ, RZ, 0, 0 ;  /* 0x00000000ff167435 */ /* 0x000fe200000001ff */
[----:B------:R-:W-:Y:S01]  /*0390*/  IMAD R29, R18, 0xd00, R29 ;  /* 0x00000d00121d7824 */ /* 0x000fe200078e021d */
[----:B------:R-:W-:Y:S01]  /*03a0*/  MOV R24, RZ ;  /* 0x000000ff00187202 */ /* 0x000fe20000000f00 */
[----:B0-----:R-:W-:-:S04]  /*03b0*/  IMAD.WIDE R14, R15, 0x4, R16 ;  /* 0x000000040f0e7825 */ /* 0x001fc800078e0210 */
[----:B------:R-:W-:-:S03]  /*03c0*/  IMAD.WIDE R16, R29, 0x4, R16 ;  /* 0x000000041d107825 */ /* 0x000fc600078e0210 */
[----:B------:R0:W4:Y:S04]  /*03d0*/  @P2 LDG.E.EL R22, desc[UR6][R14.64] ;  /* 0x000000060e162981 */ /* 0x000128000c2e1900 */
[----:B------:R-:W4:Y:S01]  /*03e0*/  @P0 LDG.E.EL R24, desc[UR6][R16.64] ;  /* 0x0000000610180981 */ /* 0x000f22000c2e1900 */
[----:B0-----:R-:W-:Y:S01]  /*03f0*/  HFMA2.MMA R15, -RZ, RZ, 1.625, 0 ;  /* 0x3e800000ff0f7435 */ /* 0x001fe200000001ff */
[----:B------:R-:W0:Y:S01]  /*0400*/  S2UR UR5, SR_CgaCtaId ;  /* 0x00000000000579c3 */ /* 0x000e220000008800 */
[----:B------:R-:W-:Y:S02]  /*0410*/  UMOV UR4, 0x400 ;  /* 0x0000040000047882 */ /* 0x000fe40000000000 */
[----:B0-----:R-:W-:Y:S01]  /*0420*/  UPRMT UR4, UR5, 0x654, UR4 ;  /* 0x0000065405047896 */ /* 0x001fe20008000004 */
[----:B------:R-:W-:-:S02]  /*0430*/  LEA R21, R21, R8, 0x2 ;  /* 0x0000000815157211 */ /* 0x000fc400078e10ff */
[----:B------:R-:W-:-:S05]  /*0440*/  LEA R23, R23, R8, 0x2 ;  /* 0x0000000817177211 */ /* 0x000fca00078e10ff */
[----:B------:R-:W-:Y:S02]  /*0450*/  IMAD R23, R18, 0x680, R23 ;  /* 0x0000068012177824 */ /* 0x000fe400078e0217 */
[----:B---3--:R-:W-:Y:S01]  /*0460*/  FADD R2, R2, 9.9999997473787516356e-06 ;  /* 0x3727c5ac02027421 */ /* 0x008fe20000000000 */
[----:B------:R-:W-:-:S03]  /*0470*/  FADD R3, R3, 9.9999997473787516356e-06 ;  /* 0x3727c5ac03037421 */ /* 0x000fc60000000000 */
[----:B------:R-:W0:Y:S08]  /*0480*/  MUFU.SQRT R25, R2 ;  /* 0x0000000200197308 */ /* 0x000e300000002000 */
[----:B------:R-:W1:Y:S01]  /*0490*/  MUFU.SQRT R26, R3 ;  /* 0x00000003001a7308 */ /* 0x000e620000002000 */
[C---:B0-----:R-:W-:Y:S02]  /*04a0*/  FSETP.GT.AND P3, PT, R25.reuse, 8.50705917302346158658e+37, PT ;  /* 0x7e8000001900780b */ /* 0x041fe40003f64000 */
[----:B------:R-:W-:-:S02]  /*04b0*/  FSETP.GEU.AND P5, PT, R25, 1.175494350822287508e-38, PT ;  /* 0x008000001900780b */ /* 0x000fc40003fae000 */
[C---:B-1----:R-:W-:Y:S02]  /*04c0*/  FSETP.GT.AND P4, PT, R26.reuse, 8.50705917302346158658e+37, PT ;  /* 0x7e8000001a00780b */ /* 0x042fe40003f84000 */
[----:B------:R-:W-:-:S07]  /*04d0*/  FSETP.GEU.AND P6, PT, R26, 1.175494350822287508e-38, PT ;  /* 0x008000001a00780b */ /* 0x000fce0003fce000 */
[----:B------:R-:W-:-:S04]  /*04e0*/  @P3 FMUL R25, R25, 0.25 ;  /* 0x3e80000019193820 */ /* 0x000fc80000400000 */
[----:B------:R-:W-:Y:S01]  /*04f0*/  @!P5 FMUL R25, R25, 16777216 ;  /* 0x4b8000001919d820 */ /* 0x000fe20000400000 */
[----:B------:R-:W-:-:S04]  /*0500*/  @P4 FMUL R26, R26, 0.25 ;  /* 0x3e8000001a1a4820 */ /* 0x000fc80000400000 */
[----:B------:R-:W-:Y:S01]  /*0510*/  @!P6 FMUL R26, R26, 16777216 ;  /* 0x4b8000001a1ae820 */ /* 0x000fe20000400000 */
[----:B------:R-:W0:Y:S01]  /*0520*/  MUFU.RCP R25, R25 ;  /* 0x0000001900197308 */ /* 0x000e220000001000 */
[----:B------:R-:W-:-:S07]  /*0530*/  FSEL R2, R15, 1, P3 ;  /* 0x3f8000000f027808 */ /* 0x000fce0001800000 */
[----:B------:R-:W1:Y:S01]  /*0540*/  MUFU.RCP R26, R26 ;  /* 0x0000001a001a7308 */ /* 0x000e620000001000 */
[----:B------:R-:W-:Y:S01]  /*0550*/  FSEL R15, R15, 1, P4 ;  /* 0x3f8000000f0f7808 */ /* 0x000fe20002000000 */
[----:B------:R-:W-:-:S04]  /*0560*/  @!P5 FMUL R2, R2, 16777216 ;  /* 0x4b8000000202d820 */ /* 0x000fc80000400000 */
[----:B------:R-:W-:Y:S01]  /*0570*/  @!P6 FMUL R15, R15, 16777216 ;  /* 0x4b8000000f0fe820 */ /* 0x000fe20000400000 */
[----:B0-----:R-:W-:Y:S01]  /*0580*/  FMUL R3, R25, R2 ;  /* 0x0000000219037220 */ /* 0x001fe20000400000 */
[----:B--2---:R-:W-:Y:S01]  /*0590*/  FADD R4, -R4, R6 ;  /* 0x0000000604047221 */ /* 0x004fe20000000100 */
[----:B------:R-:W-:Y:S01]  /*05a0*/  FADD R5, -R5, R7 ;  /* 0x0000000705057221 */ /* 0x000fe20000000100 */
[----:B-1----:R-:W-:Y:S02]  /*05b0*/  FMUL R2, R26, R15 ;  /* 0x0000000f1a027220 */ /* 0x002fe40000400000 */
[----:B------:R-:W-:Y:S02]  /*05c0*/  FMUL R3, R4, R3 ;  /* 0x0000000304037220 */ /* 0x000fe40000400000 */
[----:B------:R-:W-:Y:S02]  /*05d0*/  FMUL R2, R5, R2 ;  /* 0x0000000205027220 */ /* 0x000fe40000400000 */
[----:B-----5:R-:W-:-:S02]  /*05e0*/  FFMA R3, R3, R12, R10 ;  /* 0x0000000c03037223 */ /* 0x020fc4000000000a */
[----:B------:R-:W-:-:S03]  /*05f0*/  FFMA R11, R2, R13, R11 ;  /* 0x0000000d020b7223 */ /* 0x000fc6000000000b */
[----:B------:R-:W-:Y:S02]  /*0600*/  FSETP.GEU.AND P3, PT, R3, RZ, PT ;  /* 0x000000ff0300720b */ /* 0x000fe40003f6e000 */
[----:B------:R-:W-:Y:S02]  /*0610*/  FSETP.GEU.AND P4, PT, R11, RZ, PT ;  /* 0x000000ff0b00720b */ /* 0x000fe40003f8e000 */
[----:B------:R-:W-:Y:S02]  /*0620*/  LEA R4, R9, UR4, 0x3 ;  /* 0x0000000409047c11 */ /* 0x000fe4000f8e18ff */
[----:B------:R-:W-:Y:S02]  /*0630*/  FSEL R5, R3, RZ, P3 ;  /* 0x000000ff03057208 */ /* 0x000fe40001800000 */
[----:B------:R-:W-:-:S03]  /*0640*/  FSEL R11, R11, RZ, P4 ;  /* 0x000000ff0b0b7208 */ /* 0x000fc60002000000 */
[----:B------:R-:W-:Y:S04]  /*0650*/  STS [R4], R5 ;  /* 0x0000000504007388 */ /* 0x000fe80000000800 */
[----:B------:R-:W-:Y:S01]  /*0660*/  STS [R4+0x8], R11 ;  /* 0x0000080b04007388 */ /* 0x000fe20000000800 */
[C---:B------:R-:W-:Y:S02]  /*0670*/  LOP3.LUT R2, R19.reuse, 0x80, RZ, 0xfc, !PT ;  /* 0x0000008013027812 */ /* 0x040fe400078efcff */
[----:B------:R-:W-:Y:S01]  /*0680*/  LEA R10, R19, UR4, 0x3 ;  /* 0x00000004130a7c11 */ /* 0x000fe2000f8e18ff */
[----:B------:R-:W-:Y:S01]  /*0690*/  BAR.SYNC.DEFER_BLOCKING 0x0 ;  /* 0x0000000000007b1d */ /* 0x000fe20000010000 */
[----:B------:R-:W-:-:S07]  /*06a0*/  LEA R12, R2, UR4, 0x3 ;  /* 0x00000004020c7c11 */ /* 0x000fce000f8e18ff */
[----:B------:R-:W0:Y:S01]  /*06b0*/  LDC.64 R2, c[0x0][0x240] ;  /* 0x00009000ff027b82 */ /* 0x000e220000000a00 */
[----:B------:R-:W1:Y:S04]  /*06c0*/  LDS R13, [R10] ;  /* 0x000000000a0d7984 */ /* 0x000e680000000800 */
[----:B------:R-:W2:Y:S01]  /*06d0*/  LDS R15, [R12] ;  /* 0x000000000c0f7984 */ /* 0x000ea20000000800 */
[----:B------:R-:W-:-:S04]  /*06e0*/  IMAD R7, R20, 0x680, R21 ;  /* 0x0000068014077824 */ /* 0x000fc800078e0215 */
[----:B0-----:R-:W-:-:S04]  /*06f0*/  IMAD.WIDE R6, R7, 0x4, R2 ;  /* 0x0000000407067825 */ /* 0x001fc800078e0202 */
[----:B------:R-:W-:-:S04]  /*0700*/  IMAD.WIDE R2, R23, 0x4, R2 ;  /* 0x0000000417027825 */ /* 0x000fc800078e0202 */
[----:B------:R-:W-:Y:S01]  /*0710*/  IMAD R19, R19, -0x4, R10 ;  /* 0xfffffffc13137824 */ /* 0x000fe200078e020a */
[----:B-1----:R0:W-:Y:S04]  /*0720*/  @P2 STG.E desc[UR6][R6.64], R13 ;  /* 0x0000000d06002986 */ /* 0x0021e8000c101906 */
[----:B--2---:R0:W-:Y:S01]  /*0730*/  @P0 STG.E desc[UR6][R2.64], R15 ;  /* 0x0000000f02000986 */ /* 0x0041e2000c101906 */
[----:B----4-:R-:W-:Y:S01]  /*0740*/  FADD R22, R13, R22 ;  /* 0x000000160d167221 */ /* 0x010fe20000000000 */
[----:B------:R-:W-:Y:S01]  /*0750*/  BAR.SYNC.DEFER_BLOCKING 0x0 ;  /* 0x0000000000007b1d */ /* 0x000fe20000010000 */
[----:B------:R-:W-:-:S05]  /*0760*/  FADD R24, R15, R24 ;  /* 0x000000180f187221 */ /* 0x000fca0000000000 */
[----:B------:R0:W-:Y:S04]  /*0770*/  STS [R19], R22 ;  /* 0x0000001613007388 */ /* 0x0001e80000000800 */
[----:B------:R0:W-:Y:S01]  /*0780*/  STS [R19+0x200], R24 ;  /* 0x0002001813007388 */ /* 0x0001e20000000800 */
[----:B------:R-:W-:Y:S01]  /*0790*/  IMAD R4, R9, -0x4, R4 ;  /* 0xfffffffc09047824 */ /* 0x000fe200078e0204 */
[----:B------:R-:W-:Y:S06]  /*07a0*/  BAR.SYNC.DEFER_BLOCKING 0x0 ;  /* 0x0000000000007b1d */ /* 0x000fec0000010000 */
[----:B0-----:R-:W-:Y:S05]  /*07b0*/  @!P1 EXIT ;  /* 0x000000000000994d */ /* 0x001fea0003800000 */
[----:B------:R-:W0:Y:S01]  /*07c0*/  LDS.64 R4, [R4] ;  /* 0x0000000004047984 */ /* 0x000e220000000a00 */
[----:B------:R-:W1:Y:S02]  /*07d0*/  LDC.64 R2, c[0x0][0x248] ;  /* 0x00009200ff027b82 */ /* 0x000e640000000a00 */
[----:B-1----:R-:W-:-:S05]  /*07e0*/  IMAD.WIDE R2, R0, 0x4, R2 ;  /* 0x0000000400027825 */ /* 0x002fca00078e0202 */
[----:B0-----:R-:W-:Y:S01]  /*07f0*/  STG.E.64 desc[UR6][R2.64], R4 ;  /* 0x0000000402007986 */ /* 0x001fe2000c101b06 */
[----:B------:R-:W-:Y:S05]  /*0800*/  EXIT ;  /* 0x000000000000794d */ /* 0x000fea0003800000 */
.L_x_0:
[----:B------:R-:W-:-:S00]  /*0810*/  BRA `(.L_x_0) ;  /* 0xfffffffc00fc7947 */ /* 0x000fc0000383ffff */
[----:B------:R-:W-:-:S00]  /*0820*/  NOP ;  /* 0x0000000000007918 */ /* 0x000fc00000000000 */
        /* <DEDUP_REMOVED lines=13> */
.L_x_1:


//--------------------- .nv.global.init           --------------------------
	.section	.nv.global.init,"aw",@progbits
.nv.global.init:
	.type		_$_str,@object
	.size		_$_str,(_$_str_$_2 - _$_str)
_$_str:
        /*0000*/ 	.byte	0x5f, 0x5f, 0x43, 0x55, 0x44, 0x41, 0x5f, 0x46, 0x54, 0x5a, 0x00
	.type		_$_str_$_2,@object
	.size		_$_str_$_2,(.L_1 - _$_str_$_2)
_$_str_$_2:
        /*000b*/ 	.byte	0x5f, 0x5f, 0x43, 0x55, 0x44, 0x41, 0x5f, 0x50, 0x52, 0x45, 0x43, 0x5f, 0x53, 0x51, 0x52, 0x54
        /*001b*/ 	.byte	0x00
.L_1:


//--------------------- .nv.shared.triton_poi_fused__native_batch_norm_legit_no_training_add_relu_63 --------------------------
	.section	.nv.shared.triton_poi_fused__native_batch_norm_legit_no_training_add_relu_63,"aw",@nobits
	.sectionflags	@""
	.align	16
	.zero		1024


//--------------------- .nv.constant0.triton_poi_fused__native_batch_norm_legit_no_training_add_relu_63 --------------------------
	.section	.nv.constant0.triton_poi_fused__native_batch_norm_legit_no_training_add_relu_63,"a",@progbits
	.sectionflags	@""
	.align	4
.nv.constant0.triton_poi_fused__native_batch_norm_legit_no_training_add_relu_63:
	.zero		600
